//
// Generated by NVIDIA NVVM Compiler
//
// Compiler Build ID: CL-36424714
// Cuda compilation tools, release 13.0, V13.0.88
// Based on NVVM 20.0.0
//

.version 9.0
.target sm_100
.address_size 64

	// .globl	_Z17preprocess_kernelPfPKfiiS1_S1_

.visible .entry _Z17preprocess_kernelPfPKfiiS1_S1_(
	.param .u64 .ptr .align 1 _Z17preprocess_kernelPfPKfiiS1_S1__param_0,
	.param .u64 .ptr .align 1 _Z17preprocess_kernelPfPKfiiS1_S1__param_1,
	.param .u32 _Z17preprocess_kernelPfPKfiiS1_S1__param_2,
	.param .u32 _Z17preprocess_kernelPfPKfiiS1_S1__param_3,
	.param .u64 .ptr .align 1 _Z17preprocess_kernelPfPKfiiS1_S1__param_4,
	.param .u64 .ptr .align 1 _Z17preprocess_kernelPfPKfiiS1_S1__param_5
)
{
	.reg .pred 	%p<2>;
	.reg .b32 	%r<6>;
	.reg .b32 	%f<6>;
	.reg .b64 	%rd<12>;

	ld.param.u64 	%rd1, [_Z17preprocess_kernelPfPKfiiS1_S1__param_0];
	ld.param.u64 	%rd2, [_Z17preprocess_kernelPfPKfiiS1_S1__param_1];
	ld.param.u32 	%r2, [_Z17preprocess_kernelPfPKfiiS1_S1__param_3];
	ld.param.u64 	%rd3, [_Z17preprocess_kernelPfPKfiiS1_S1__param_4];
	ld.param.u64 	%rd4, [_Z17preprocess_kernelPfPKfiiS1_S1__param_5];
	mov.u32 	%r3, %tid.x;
	mov.u32 	%r4, %ntid.x;
	mov.u32 	%r5, %ctaid.y;
	mad.lo.s32 	%r1, %r4, %r5, %r3;
	setp.ge.u32 	%p1, %r1, %r2;
	@%p1 bra 	$L__BB0_2;
	cvta.to.global.u64 	%rd5, %rd2;
	cvta.to.global.u64 	%rd6, %rd3;
	cvta.to.global.u64 	%rd7, %rd4;
	cvta.to.global.u64 	%rd8, %rd1;
	mul.wide.u32 	%rd9, %r1, 4;
	add.s64 	%rd10, %rd5, %rd9;
	ld.global.f32 	%f1, [%rd10];
	ld.global.f32 	%f2, [%rd6];
	sub.f32 	%f3, %f1, %f2;
	ld.global.f32 	%f4, [%rd7];
	mul.f32 	%f5, %f3, %f4;
	add.s64 	%rd11, %rd8, %rd9;
	st.global.f32 	[%rd11], %f5;
$L__BB0_2:
	ret;

}


// ===== COMPILED SASS (sm_100) =====

	.target	sm_100

	.elftype	@"ET_EXEC"


//--------------------- .note.nv.tkinfo           --------------------------
	.section	.note.nv.tkinfo,"",@"SHT_NOTE"
	.sectionflags	@"SHF_NOTE_NV_TKINFO"
	.tkinfo
        /*0018*/ 	.word	0x00000002
        /*0030*/ 	.string	""
        /*0030*/ 	.string	"ptxas"
        /*0030*/ 	.string	"Cuda compilation tools, release 13.0, V13.0.88"
        /*0030*/ 	.string	"Build cuda_13.0.r13.0/compiler.36424714_0"
        /*0030*/ 	.string	"-arch sm_100 -m 64 "



//--------------------- .note.nv.cuinfo           --------------------------
	.section	.note.nv.cuinfo,"",@"SHT_NOTE"
	.sectionflags	@"SHF_NOTE_NV_CUINFO"
        /*0018*/ 	.short	0x0002
        /*001a*/ 	.short	0x0064
        /*001c*/ 	.short	0x0082
	.zero		2


//--------------------- .nv.info                  --------------------------
	.section	.nv.info,"",@"SHT_CUDA_INFO"
	.align	4


	//----- nvinfo : EIATTR_REGCOUNT
	.align		4
        /*0000*/ 	.byte	0x04, 0x2f
        /*0002*/ 	.short	(.L_1 - .L_0)
	.align		4
.L_0:
        /*0004*/ 	.word	index@(_Z17preprocess_kernelPfPKfiiS1_S1_)
        /*0008*/ 	.word	0x0000000e


	//----- nvinfo : EIATTR_FRAME_SIZE
	.align		4
.L_1:
        /*000c*/ 	.byte	0x04, 0x11
        /*000e*/ 	.short	(.L_3 - .L_2)
	.align		4
.L_2:
        /*0010*/ 	.word	index@(_Z17preprocess_kernelPfPKfiiS1_S1_)
        /*0014*/ 	.word	0x00000000


	//----- nvinfo : EIATTR_MIN_STACK_SIZE
	.align		4
.L_3:
        /*0018*/ 	.byte	0x04, 0x12
        /*001a*/ 	.short	(.L_5 - .L_4)
	.align		4
.L_4:
        /*001c*/ 	.word	index@(_Z17preprocess_kernelPfPKfiiS1_S1_)
        /*0020*/ 	.word	0x00000000
.L_5:


//--------------------- .nv.compat                --------------------------
	.section	.nv.compat,"",@"SHT_CUDA_COMPAT_INFO"
	.align	4
        /*0000*/ 	.byte	0x02, 0x09, 0x00, 0x00, 0x02, 0x02, 0x01, 0x00, 0x02, 0x05, 0x05, 0x00, 0x03, 0x07, 0x01, 0x01
        /*0010*/ 	.byte	0x02, 0x03, 0x00, 0x00, 0x02, 0x06, 0x01, 0x00, 0x04, 0x0b, 0x08, 0x00, 0x09, 0x00, 0x00, 0x00
        /*0020*/ 	.byte	0x00, 0x00, 0x00, 0x00


//--------------------- .nv.info._Z17preprocess_kernelPfPKfiiS1_S1_ --------------------------
	.section	.nv.info._Z17preprocess_kernelPfPKfiiS1_S1_,"",@"SHT_CUDA_INFO"
	.sectionflags	@""
	.align	4


	//----- nvinfo : EIATTR_CUDA_API_VERSION
	.align		4
        /*0000*/ 	.byte	0x04, 0x37
        /*0002*/ 	.short	(.L_7 - .L_6)
.L_6:
        /*0004*/ 	.word	0x00000082


	//----- nvinfo : EIATTR_KPARAM_INFO
	.align		4
.L_7:
        /*0008*/ 	.byte	0x04, 0x17
        /*000a*/ 	.short	(.L_9 - .L_8)
.L_8:
        /*000c*/ 	.word	0x00000000
        /*0010*/ 	.short	0x0005
        /*0012*/ 	.short	0x0020
        /*0014*/ 	.byte	0x00, 0xf5, 0x21, 0x00


	//----- nvinfo : EIATTR_KPARAM_INFO
	.align		4
.L_9:
        /*0018*/ 	.byte	0x04, 0x17
        /*001a*/ 	.short	(.L_11 - .L_10)
.L_10:
        /*001c*/ 	.word	0x00000000
        /*0020*/ 	.short	0x0004
        /*0022*/ 	.short	0x0018
        /*0024*/ 	.byte	0x00, 0xf5, 0x21, 0x00


	//----- nvinfo : EIATTR_KPARAM_INFO
	.align		4
.L_11:
        /*0028*/ 	.byte	0x04, 0x17
        /*002a*/ 	.short	(.L_13 - .L_12)
.L_12:
        /*002c*/ 	.word	0x00000000
        /*0030*/ 	.short	0x0003
        /*0032*/ 	.short	0x0014
        /*0034*/ 	.byte	0x00, 0xf0, 0x11, 0x00


	//----- nvinfo : EIATTR_KPARAM_INFO
	.align		4
.L_13:
        /*0038*/ 	.byte	0x04, 0x17
        /*003a*/ 	.short	(.L_15 - .L_14)
.L_14:
        /*003c*/ 	.word	0x00000000
        /*0040*/ 	.short	0x0002
        /*0042*/ 	.short	0x0010
        /*0044*/ 	.byte	0x00, 0xf0, 0x11, 0x00


	//----- nvinfo : EIATTR_KPARAM_INFO
	.align		4
.L_15:
        /*0048*/ 	.byte	0x04, 0x17
        /*004a*/ 	.short	(.L_17 - .L_16)
.L_16:
        /*004c*/ 	.word	0x00000000
        /*0050*/ 	.short	0x0001
        /*0052*/ 	.short	0x0008
        /*0054*/ 	.byte	0x00, 0xf5, 0x21, 0x00


	//----- nvinfo : EIATTR_KPARAM_INFO
	.align		4
.L_17:
        /*0058*/ 	.byte	0x04, 0x17
        /*005a*/ 	.short	(.L_19 - .L_18)
.L_18:
        /*005c*/ 	.word	0x00000000
        /*0060*/ 	.short	0x0000
        /*0062*/ 	.short	0x0000
        /*0064*/ 	.byte	0x00, 0xf5, 0x21, 0x00


	//----- nvinfo : EIATTR_SPARSE_MMA_MASK
	.align		4
.L_19:
        /*0068*/ 	.byte	0x03, 0x50
        /*006a*/ 	.short	0x0000


	//----- nvinfo : EIATTR_MAXREG_COUNT
	.align		4
        /*006c*/ 	.byte	0x03, 0x1b
        /*006e*/ 	.short	0x00ff


	//----- nvinfo : EIATTR_MERCURY_ISA_VERSION
	.align		4
        /*0070*/ 	.byte	0x03, 0x5f
        /*0072*/ 	.short	0x0101


	//----- nvinfo : EIATTR_VRC_CTA_INIT_COUNT
	.align		4
        /*0074*/ 	.byte	0x02, 0x4a
	.zero		1
	.zero		1


	//----- nvinfo : EIATTR_EXIT_INSTR_OFFSETS
	.align		4
        /*0078*/ 	.byte	0x04, 0x1c
        /*007a*/ 	.short	(.L_21 - .L_20)


	//   ....[0]....
.L_20:
        /*007c*/ 	.word	0x00000070


	//   ....[1]....
        /*0080*/ 	.word	0x00000150


	//----- nvinfo : EIATTR_CBANK_PARAM_SIZE
	.align		4
.L_21:
        /*0084*/ 	.byte	0x03, 0x19
        /*0086*/ 	.short	0x0028


	//----- nvinfo : EIATTR_PARAM_CBANK
	.align		4
        /*0088*/ 	.byte	0x04, 0x0a
        /*008a*/ 	.short	(.L_23 - .L_22)
	.align		4
.L_22:
        /*008c*/ 	.word	index@(.nv.constant0._Z17preprocess_kernelPfPKfiiS1_S1_)
        /*0090*/ 	.short	0x0380
        /*0092*/ 	.short	0x0028


	//----- nvinfo : EIATTR_SW_WAR
	.align		4
.L_23:
        /*0094*/ 	.byte	0x04, 0x36
        /*0096*/ 	.short	(.L_25 - .L_24)
.L_24:
        /*0098*/ 	.word	0x00000008
.L_25:


//--------------------- .nv.callgraph             --------------------------
	.section	.nv.callgraph,"",@"SHT_CUDA_CALLGRAPH"
	.align	4
	.sectionentsize	8
	.align		4
        /*0000*/ 	.word	0x00000000
	.align		4
        /*0004*/ 	.word	0xffffffff
	.align		4
        /*0008*/ 	.word	0x00000000
	.align		4
        /*000c*/ 	.word	0xfffffffe
	.align		4
        /*0010*/ 	.word	0x00000000
	.align		4
        /*0014*/ 	.word	0xfffffffd
	.align		4
        /*0018*/ 	.word	0x00000000
	.align		4
        /*001c*/ 	.word	0xfffffffc


//--------------------- .text._Z17preprocess_kernelPfPKfiiS1_S1_ --------------------------
	.section	.text._Z17preprocess_kernelPfPKfiiS1_S1_,"ax",@progbits
	.align	128
        .global         _Z17preprocess_kernelPfPKfiiS1_S1_
        .type           _Z17preprocess_kernelPfPKfiiS1_S1_,@function
        .size           _Z17preprocess_kernelPfPKfiiS1_S1_,(.L_x_1 - _Z17preprocess_kernelPfPKfiiS1_S1_)
        .other          _Z17preprocess_kernelPfPKfiiS1_S1_,@"STO_CUDA_ENTRY STV_DEFAULT"
_Z17preprocess_kernelPfPKfiiS1_S1_:
.text._Z17preprocess_kernelPfPKfiiS1_S1_:
[----:B------:R-:W-:Y:S01]  /*0000*/  LDC R1, c[0x0][0x37c] ;  /* 0x0000df00ff017b82 */ /* 0x000fe20000000800 */
[----:B------:R-:W0:Y:S01]  /*0010*/  S2R R11, SR_TID.X ;  /* 0x00000000000b7919 */ /* 0x000e220000002100 */
[----:B------:R-:W0:Y:S01]  /*0020*/  LDCU UR4, c[0x0][0x360] ;  /* 0x00006c00ff0477ac */ /* 0x000e220008000800 */
[----:B------:R-:W0:Y:S01]  /*0030*/  S2R R0, SR_CTAID.Y ;  /* 0x0000000000007919 */ /* 0x000e220000002600 */
[----:B------:R-:W1:Y:S01]  /*0040*/  LDCU UR5, c[0x0][0x394] ;  /* 0x00007280ff0577ac */ /* 0x000e620008000800 */
[----:B0-----:R-:W-:-:S05]  /*0050*/  IMAD R11, R0, UR4, R11 ;  /* 0x00000004000b7c24 */ /* 0x001fca000f8e020b */
[----:B-1----:R-:W-:-:S13]  /*0060*/  ISETP.GE.U32.AND P0, PT, R11, UR5, PT ;  /* 0x000000050b007c0c */ /* 0x002fda000bf06070 */
[----:B------:R-:W-:Y:S05]  /*0070*/  @P0 EXIT ;  /* 0x000000000000094d */ /* 0x000fea0003800000 */
[----:B------:R-:W0:Y:S01]  /*0080*/  LDC.64 R2, c[0x0][0x388] ;  /* 0x0000e200ff027b82 */ /* 0x000e220000000a00 */
[----:B------:R-:W1:Y:S07]  /*0090*/  LDCU.64 UR4, c[0x0][0x358] ;  /* 0x00006b00ff0477ac */ /* 0x000e6e0008000a00 */
[----:B------:R-:W2:Y:S08]  /*00a0*/  LDC.64 R4, c[0x0][0x398] ;  /* 0x0000e600ff047b82 */ /* 0x000eb00000000a00 */
[----:B------:R-:W3:Y:S01]  /*00b0*/  LDC.64 R6, c[0x0][0x3a0] ;  /* 0x0000e800ff067b82 */ /* 0x000ee20000000a00 */
[----:B0-----:R-:W-:-:S07]  /*00c0*/  IMAD.WIDE.U32 R2, R11, 0x4, R2 ;  /* 0x000000040b027825 */ /* 0x001fce00078e0002 */
[----:B------:R-:W0:Y:S01]  /*00d0*/  LDC.64 R8, c[0x0][0x380] ;  /* 0x0000e000ff087b82 */ /* 0x000e220000000a00 */
[----:B-1----:R-:W4:Y:S04]  /*00e0*/  LDG.E R2, desc[UR4][R2.64] ;  /* 0x0000000402027981 */ /* 0x002f28000c1e1900 */
[----:B--2---:R-:W4:Y:S04]  /*00f0*/  LDG.E R5, desc[UR4][R4.64] ;  /* 0x0000000404057981 */ /* 0x004f28000c1e1900 */
[----:B---3--:R-:W2:Y:S01]  /*0100*/  LDG.E R7, desc[UR4][R6.64] ;  /* 0x0000000406077981 */ /* 0x008ea2000c1e1900 */
[----:B0-----:R-:W-:-:S04]  /*0110*/  IMAD.WIDE.U32 R8, R11, 0x4, R8 ;  /* 0x000000040b087825 */ /* 0x001fc800078e0008 */
[----:B----4-:R-:W-:-:S04]  /*0120*/  FADD R0, R2, -R5 ;  /* 0x8000000502007221 */ /* 0x010fc80000000000 */
[----:B--2---:R-:W-:-:S05]  /*0130*/  FMUL R11, R0, R7 ;  /* 0x00000007000b7220 */ /* 0x004fca0000400000 */
[----:B------:R-:W-:Y:S01]  /*0140*/  STG.E desc[UR4][R8.64], R11 ;  /* 0x0000000b08007986 */ /* 0x000fe2000c101904 */
[----:B------:R-:W-:Y:S05]  /*0150*/  EXIT ;  /* 0x000000000000794d */ /* 0x000fea0003800000 */
.L_x_0:
[----:B------:R-:W-:-:S00]  /*0160*/  BRA `(.L_x_0) ;  /* 0xfffffffc00fc7947 */ /* 0x000fc0000383ffff */
[----:B------:R-:W-:-:S00]  /*0170*/  NOP ;  /* 0x0000000000007918 */ /* 0x000fc00000000000 */
        /* <DEDUP_REMOVED lines=8> */
.L_x_1:


//--------------------- .nv.shared.reserved.0     --------------------------
	.section	.nv.shared.reserved.0,"aw",@nobits
	.weak		__nv_reservedSMEM_offset_0_alias
	.size		__nv_reservedSMEM_offset_0_alias, 0, 64
	.other		__nv_reservedSMEM_offset_0_alias,@"STO_CUDA_RESERVED_SHARED STV_DEFAULT"
__nv_reservedSMEM_offset_0_alias:
	.zero		0
	.zero		64


//--------------------- .nv.constant0._Z17preprocess_kernelPfPKfiiS1_S1_ --------------------------
	.section	.nv.constant0._Z17preprocess_kernelPfPKfiiS1_S1_,"a",@progbits
	.sectionflags	@""
	.align	4
.nv.constant0._Z17preprocess_kernelPfPKfiiS1_S1_:
	.zero		936


//--------------------- SYMBOLS --------------------------

	.type		.nv.reservedSmem.offset0,@object
	.size		.nv.reservedSmem.offset0,0x4
